	.headerflags	@"EF_CUDA_TEXMODE_UNIFIED EF_CUDA_64BIT_ADDRESS EF_CUDA_ACCELERATORS EF_CUDA_SM90 EF_CUDA_VIRTUAL_SM(EF_CUDA_SM90)"
	.elftype	@"ET_EXEC"


//--------------------- .nv.info                  --------------------------
	.section	.nv.info,"",@"SHT_CUDA_INFO"
	.align	4


	//----- nvinfo : EIATTR_REGCOUNT
	.align		4
        /*0000*/ 	.byte	0x04, 0x2f
        /*0002*/ 	.short	(.L_3 - .L_2)
	.align		4
.L_2:
        /*0004*/ 	.word	index@(triton_poi_fused__native_batch_norm_legit_no_training_add_convolution_div_relu_18)
        /*0008*/ 	.word	0x00000016


	//----- nvinfo : EIATTR_MIN_STACK_SIZE
	.align		4
.L_3:
        /*000c*/ 	.byte	0x04, 0x12
        /*000e*/ 	.short	(.L_5 - .L_4)
	.align		4
.L_4:
        /*0010*/ 	.word	index@(triton_poi_fused__native_batch_norm_legit_no_training_add_convolution_div_relu_18)
        /*0014*/ 	.word	0x00000000


	//----- nvinfo : EIATTR_FRAME_SIZE
	.align		4
.L_5:
        /*0018*/ 	.byte	0x04, 0x11
        /*001a*/ 	.short	(.L_7 - .L_6)
	.align		4
.L_6:
        /*001c*/ 	.word	index@(triton_poi_fused__native_batch_norm_legit_no_training_add_convolution_div_relu_18)
        /*0020*/ 	.word	0x00000000


	//----- nvinfo : EIATTR_MIN_STACK_SIZE
	.align		4
.L_7:
        /*0024*/ 	.byte	0x04, 0x12
        /*0026*/ 	.short	(.L_9 - .L_8)
	.align		4
.L_8:
        /*0028*/ 	.word	index@(triton_poi_fused__native_batch_norm_legit_no_training_add_convolution_div_relu_18)
        /*002c*/ 	.word	0x00000000
.L_9:


//--------------------- .nv.info.triton_poi_fused__native_batch_norm_legit_no_training_add_convolution_div_relu_18 --------------------------
	.section	.nv.info.triton_poi_fused__native_batch_norm_legit_no_training_add_convolution_div_relu_18,"",@"SHT_CUDA_INFO"
	.sectionflags	@""
	.align	4


	//----- nvinfo : EIATTR_CUDA_API_VERSION
	.align		4
        /*0000*/ 	.byte	0x04, 0x37
        /*0002*/ 	.short	(.L_11 - .L_10)
.L_10:
        /*0004*/ 	.word	0x0000007c


	//----- nvinfo : EIATTR_KPARAM_INFO
	.align		4
.L_11:
        /*0008*/ 	.byte	0x04, 0x17
        /*000a*/ 	.short	(.L_13 - .L_12)
.L_12:
        /*000c*/ 	.word	0x00000000
        /*0010*/ 	.short	0x0008
        /*0012*/ 	.short	0x0040
        /*0014*/ 	.byte	0x00, 0xf0, 0x11, 0x00


	//----- nvinfo : EIATTR_KPARAM_INFO
	.align		4
.L_13:
        /*0018*/ 	.byte	0x04, 0x17
        /*001a*/ 	.short	(.L_15 - .L_14)
.L_14:
        /*001c*/ 	.word	0x00000000
        /*0020*/ 	.short	0x0007
        /*0022*/ 	.short	0x0038
        /*0024*/ 	.byte	0x00, 0xf4, 0x21, 0x00


	//----- nvinfo : EIATTR_KPARAM_INFO
	.align		4
.L_15:
        /*0028*/ 	.byte	0x04, 0x17
        /*002a*/ 	.short	(.L_17 - .L_16)
.L_16:
        /*002c*/ 	.word	0x00000000
        /*0030*/ 	.short	0x0006
        /*0032*/ 	.short	0x0030
        /*0034*/ 	.byte	0x00, 0xf4, 0x21, 0x00


	//----- nvinfo : EIATTR_KPARAM_INFO
	.align		4
.L_17:
        /*0038*/ 	.byte	0x04, 0x17
        /*003a*/ 	.short	(.L_19 - .L_18)
.L_18:
        /*003c*/ 	.word	0x00000000
        /*0040*/ 	.short	0x0005
        /*0042*/ 	.short	0x0028
        /*0044*/ 	.byte	0x00, 0xf4, 0x21, 0x00


	//----- nvinfo : EIATTR_KPARAM_INFO
	.align		4
.L_19:
        /*0048*/ 	.byte	0x04, 0x17
        /*004a*/ 	.short	(.L_21 - .L_20)
.L_20:
        /*004c*/ 	.word	0x00000000
        /*0050*/ 	.short	0x0004
        /*0052*/ 	.short	0x0020
        /*0054*/ 	.byte	0x00, 0xf4, 0x21, 0x00


	//----- nvinfo : EIATTR_KPARAM_INFO
	.align		4
.L_21:
        /*0058*/ 	.byte	0x04, 0x17
        /*005a*/ 	.short	(.L_23 - .L_22)
.L_22:
        /*005c*/ 	.word	0x00000000
        /*0060*/ 	.short	0x0003
        /*0062*/ 	.short	0x0018
        /*0064*/ 	.byte	0x00, 0xf4, 0x21, 0x00


	//----- nvinfo : EIATTR_KPARAM_INFO
	.align		4
.L_23:
        /*0068*/ 	.byte	0x04, 0x17
        /*006a*/ 	.short	(.L_25 - .L_24)
.L_24:
        /*006c*/ 	.word	0x00000000
        /*0070*/ 	.short	0x0002
        /*0072*/ 	.short	0x0010
        /*0074*/ 	.byte	0x00, 0xf4, 0x21, 0x00


	//----- nvinfo : EIATTR_KPARAM_INFO
	.align		4
.L_25:
        /*0078*/ 	.byte	0x04, 0x17
        /*007a*/ 	.short	(.L_27 - .L_26)
.L_26:
        /*007c*/ 	.word	0x00000000
        /*0080*/ 	.short	0x0001
        /*0082*/ 	.short	0x0008
        /*0084*/ 	.byte	0x00, 0xf4, 0x21, 0x00


	//----- nvinfo : EIATTR_KPARAM_INFO
	.align		4
.L_27:
        /*0088*/ 	.byte	0x04, 0x17
        /*008a*/ 	.short	(.L_29 - .L_28)
.L_28:
        /*008c*/ 	.word	0x00000000
        /*0090*/ 	.short	0x0000
        /*0092*/ 	.short	0x0000
        /*0094*/ 	.byte	0x00, 0xf4, 0x21, 0x00


	//----- nvinfo : EIATTR_SPARSE_MMA_MASK
	.align		4
.L_29:
        /*0098*/ 	.byte	0x03, 0x50
        /*009a*/ 	.short	0x0000


	//----- nvinfo : EIATTR_MAXREG_COUNT
	.align		4
        /*009c*/ 	.byte	0x03, 0x1b
        /*009e*/ 	.short	0x00ff


	//----- nvinfo : EIATTR_EXIT_INSTR_OFFSETS
	.align		4
        /*00a0*/ 	.byte	0x04, 0x1c
        /*00a2*/ 	.short	(.L_31 - .L_30)


	//   ....[0]....
.L_30:
        /*00a4*/ 	.word	0x00000390


	//----- nvinfo : EIATTR_REQNTID
	.align		4
.L_31:
        /*00a8*/ 	.byte	0x04, 0x10
        /*00aa*/ 	.short	(.L_33 - .L_32)
.L_32:
        /*00ac*/ 	.word	0x00000080
        /*00b0*/ 	.word	0x00000001
        /*00b4*/ 	.word	0x00000001


	//----- nvinfo : EIATTR_CBANK_PARAM_SIZE
	.align		4
.L_33:
        /*00b8*/ 	.byte	0x03, 0x19
        /*00ba*/ 	.short	0x0044


	//----- nvinfo : EIATTR_PARAM_CBANK
	.align		4
        /*00bc*/ 	.byte	0x04, 0x0a
        /*00be*/ 	.short	(.L_35 - .L_34)
	.align		4
.L_34:
        /*00c0*/ 	.word	index@(.nv.constant0.triton_poi_fused__native_batch_norm_legit_no_training_add_convolution_div_relu_18)
        /*00c4*/ 	.short	0x0210
        /*00c6*/ 	.short	0x0044


	//----- nvinfo : EIATTR_SW_WAR
	.align		4
.L_35:
        /*00c8*/ 	.byte	0x04, 0x36
        /*00ca*/ 	.short	(.L_37 - .L_36)
.L_36:
        /*00cc*/ 	.word	0x00000008
.L_37:


//--------------------- .nv.callgraph             --------------------------
	.section	.nv.callgraph,"",@"SHT_CUDA_CALLGRAPH"
	.align	4
	.sectionentsize	8
	.align		4
        /*0000*/ 	.word	0x00000000
	.align		4
        /*0004*/ 	.word	0xffffffff
	.align		4
        /*0008*/ 	.word	0x00000000
	.align		4
        /*000c*/ 	.word	0xfffffffe
	.align		4
        /*0010*/ 	.word	0x00000000
	.align		4
        /*0014*/ 	.word	0xfffffffd
	.align		4
        /*0018*/ 	.word	0x00000000
	.align		4
        /*001c*/ 	.word	0xfffffffc


//--------------------- .nv.constant4             --------------------------
	.section	.nv.constant4,"a",@progbits
	.align	8
	.align		8
.nv.constant4:
        /*0000*/ 	.dword	_$_str
	.align		8
        /*0008*/ 	.dword	_$_str_$_2


//--------------------- .text.triton_poi_fused__native_batch_norm_legit_no_training_add_convolution_div_relu_18 --------------------------
	.section	.text.triton_poi_fused__native_batch_norm_legit_no_training_add_convolution_div_relu_18,"ax",@progbits
	.align	128
        .global         triton_poi_fused__native_batch_norm_legit_no_training_add_convolution_div_relu_18
        .type           triton_poi_fused__native_batch_norm_legit_no_training_add_convolution_div_relu_18,@function
        .size           triton_poi_fused__native_batch_norm_legit_no_training_add_convolution_div_relu_18,(.L_x_1 - triton_poi_fused__native_batch_norm_legit_no_training_add_convolution_div_relu_18)
        .other          triton_poi_fused__native_batch_norm_legit_no_training_add_convolution_div_relu_18,@"STO_CUDA_ENTRY STV_DEFAULT"
triton_poi_fused__native_batch_norm_legit_no_training_add_convolution_div_relu_18:
.text.triton_poi_fused__native_batch_norm_legit_no_training_add_convolution_div_relu_18:
[----:B------:R-:W-:Y:S01]  /*0000*/  LDC R1, c[0x0][0x28] ;  /* 0x00000a00ff017b82 */ /* 0x000fe20000000800 */
[----:B------:R-:W1:Y:S07]  /*0010*/  S2R R0, SR_TID.X ;  /* 0x0000000000007919 */ /* 0x000e6e0000002100 */
[----:B------:R-:W2:Y:S01]  /*0020*/  LDC.64 R14, c[0x0][0x228] ;  /* 0x00008a00ff0e7b82 */ /* 0x000ea20000000a00 */
[----:B------:R-:W-:Y:S01]  /*0030*/  ULDC.64 UR4, c[0x0][0x208] ;  /* 0x0000820000047ab9 */ /* 0x000fe20000000a00 */
[----:B------:R-:W3:Y:S06]  /*0040*/  S2R R3, SR_CTAID.X ;  /* 0x0000000000037919 */ /* 0x000eec0000002500 */
[----:B------:R-:W4:Y:S08]  /*0050*/  LDC.64 R16, c[0x0][0x218] ;  /* 0x00008600ff107b82 */ /* 0x000f300000000a00 */
[----:B------:R-:W5:Y:S08]  /*0060*/  LDC.64 R18, c[0x0][0x220] ;  /* 0x00008800ff127b82 */ /* 0x000f700000000a00 */
[----:B------:R-:W5:Y:S01]  /*0070*/  LDC.64 R8, c[0x0][0x230] ;  /* 0x00008c00ff087b82 */ /* 0x000f620000000a00 */
[----:B-1----:R-:W-:-:S07]  /*0080*/  LOP3.LUT R0, R0, 0x7f, RZ, 0xc0, !PT ;  /* 0x0000007f00007812 */ /* 0x002fce00078ec0ff */
[----:B------:R-:W1:Y:S01]  /*0090*/  LDC.64 R4, c[0x0][0x238] ;  /* 0x00008e00ff047b82 */ /* 0x000e620000000a00 */
[----:B---3--:R-:W-:Y:S02]  /*00a0*/  SHF.R.S32.HI R2, RZ, 0x18, R3 ;  /* 0x00000018ff027819 */ /* 0x008fe40000011403 */
[----:B------:R-:W-:Y:S02]  /*00b0*/  LEA R0, R3, R0, 0x7 ;  /* 0x0000000003007211 */ /* 0x000fe400078e38ff */
[----:B------:R-:W-:-:S03]  /*00c0*/  SGXT R3, R2, 0x1 ;  /* 0x000000010203781a */ /* 0x000fc60000000200 */
[----:B------:R-:W3:Y:S01]  /*00d0*/  LDC.64 R10, c[0x0][0x240] ;  /* 0x00009000ff0a7b82 */ /* 0x000ee20000000a00 */
[----:B------:R-:W-:-:S04]  /*00e0*/  LEA.HI R3, R3, R0, RZ, 0xa ;  /* 0x0000000003037211 */ /* 0x000fc800078f50ff */
[----:B------:R-:W-:-:S04]  /*00f0*/  SHF.R.S32.HI R3, RZ, 0xa, R3 ;  /* 0x0000000aff037819 */ /* 0x000fc80000011403 */
[----:B------:R-:W-:-:S04]  /*0100*/  LEA.HI R2, R3, R3, RZ, 0x3 ;  /* 0x0000000303027211 */ /* 0x000fc800078f18ff */
[----:B------:R-:W-:-:S04]  /*0110*/  LOP3.LUT R2, R2, 0xfffffff8, RZ, 0xc0, !PT ;  /* 0xfffffff802027812 */ /* 0x000fc800078ec0ff */
[----:B------:R-:W-:Y:S02]  /*0120*/  IADD3 R7, R3, -R2, RZ ;  /* 0x8000000203077210 */ /* 0x000fe40007ffe0ff */
[----:B------:R-:W1:Y:S03]  /*0130*/  LDC.64 R2, c[0x0][0x210] ;  /* 0x00008400ff027b82 */ /* 0x000e660000000a00 */
[----:B--2---:R-:W-:-:S05]  /*0140*/  IMAD.WIDE R14, R7, 0x4, R14 ;  /* 0x00000004070e7825 */ /* 0x004fca00078e020e */
[----:B------:R-:W2:Y:S01]  /*0150*/  LDG.E.EL R6, desc[UR4][R14.64] ;  /* 0x000000040e067981 */ /* 0x000ea2000c2e1900 */
[----:B----4-:R-:W-:-:S04]  /*0160*/  IMAD.WIDE R16, R7, 0x4, R16 ;  /* 0x0000000407107825 */ /* 0x010fc800078e0210 */
[----:B-----5:R-:W-:Y:S01]  /*0170*/  IMAD.WIDE R18, R7, 0x4, R18 ;  /* 0x0000000407127825 */ /* 0x020fe200078e0212 */
[----:B------:R-:W4:Y:S04]  /*0180*/  LDG.E.EL R12, desc[UR4][R16.64] ;  /* 0x00000004100c7981 */ /* 0x000f28000c2e1900 */
[----:B------:R-:W5:Y:S01]  /*0190*/  LDG.E.EL R13, desc[UR4][R18.64] ;  /* 0x00000004120d7981 */ /* 0x000f62000c2e1900 */
[----:B01----:R-:W-:-:S05]  /*01a0*/  IMAD.WIDE R2, R0, 0x4, R2 ;  /* 0x0000000400027825 */ /* 0x003fca00078e0202 */
[----:B------:R-:W4:Y:S01]  /*01b0*/  LDG.E R15, desc[UR4][R2.64] ;  /* 0x00000004020f7981 */ /* 0x000f22000c1e1900 */
[----:B------:R-:W-:-:S04]  /*01c0*/  IMAD.WIDE R8, R7, 0x4, R8 ;  /* 0x0000000407087825 */ /* 0x000fc800078e0208 */
[----:B------:R-:W-:Y:S02]  /*01d0*/  IMAD.WIDE R4, R7, 0x4, R4 ;  /* 0x0000000407047825 */ /* 0x000fe400078e0204 */
[----:B------:R0:W5:Y:S04]  /*01e0*/  LDG.E.EL R8, desc[UR4][R8.64] ;  /* 0x0000000408087981 */ /* 0x000168000c2e1900 */
[----:B------:R1:W5:Y:S01]  /*01f0*/  LDG.E.EL R7, desc[UR4][R4.64] ;  /* 0x0000000404077981 */ /* 0x000362000c2e1900 */
[----:B---3--:R-:W-:-:S06]  /*0200*/  IMAD.WIDE R10, R0, 0x4, R10 ;  /* 0x00000004000a7825 */ /* 0x008fcc00078e020a */
[----:B------:R-:W3:Y:S01]  /*0210*/  LDG.E R10, desc[UR4][R10.64] ;  /* 0x000000040a0a7981 */ /* 0x000ee2000c1e1900 */
[----:B0-----:R-:W-:Y:S01]  /*0220*/  HFMA2.MMA R9, -RZ, RZ, 1.625, 0 ;  /* 0x3e800000ff097435 */ /* 0x001fe200000001ff */
[----:B--2---:R-:W-:-:S04]  /*0230*/  FADD R6, R6, 9.9999997473787516356e-06 ;  /* 0x3727c5ac06067421 */ /* 0x004fc80000000000 */
[----:B------:R-:W0:Y:S02]  /*0240*/  MUFU.SQRT R14, R6 ;  /* 0x00000006000e7308 */ /* 0x000e240000002000 */
[C---:B0-----:R-:W-:Y:S02]  /*0250*/  FSETP.GT.AND P0, PT, R14.reuse, 8.50705917302346158658e+37, PT ;  /* 0x7e8000000e00780b */ /* 0x041fe40003f04000 */
[----:B------:R-:W-:-:S11]  /*0260*/  FSETP.GEU.AND P1, PT, R14, 1.175494350822287508e-38, PT ;  /* 0x008000000e00780b */ /* 0x000fd60003f2e000 */
[----:B------:R-:W-:-:S04]  /*0270*/  @P0 FMUL R14, R14, 0.25 ;  /* 0x3e8000000e0e0820 */ /* 0x000fc80000400000 */
[----:B------:R-:W-:-:S06]  /*0280*/  @!P1 FMUL R14, R14, 16777216 ;  /* 0x4b8000000e0e9820 */ /* 0x000fcc0000400000 */
[----:B------:R-:W0:Y:S01]  /*0290*/  MUFU.RCP R14, R14 ;  /* 0x0000000e000e7308 */ /* 0x000e220000001000 */
[----:B-1----:R-:W-:Y:S01]  /*02a0*/  FSEL R5, R9, 1, P0 ;  /* 0x3f80000009057808 */ /* 0x002fe20000000000 */
[----:B----4-:R-:W-:-:S04]  /*02b0*/  FADD R12, R15, R12 ;  /* 0x0000000c0f0c7221 */ /* 0x010fc80000000000 */
[----:B------:R-:W-:Y:S01]  /*02c0*/  @!P1 FMUL R5, R5, 16777216 ;  /* 0x4b80000005059820 */ /* 0x000fe20000400000 */
[----:B-----5:R-:W-:-:S03]  /*02d0*/  FADD R13, -R13, R12 ;  /* 0x0000000c0d0d7221 */ /* 0x020fc60000000100 */
[----:B0-----:R-:W-:Y:S02]  /*02e0*/  FMUL R16, R14, R5 ;  /* 0x000000050e107220 */ /* 0x001fe40000400000 */
[----:B------:R-:W0:Y:S02]  /*02f0*/  LDC.64 R4, c[0x0][0x248] ;  /* 0x00009200ff047b82 */ /* 0x000e240000000a00 */
[----:B------:R-:W-:-:S04]  /*0300*/  FMUL R13, R13, R16 ;  /* 0x000000100d0d7220 */ /* 0x000fc80000400000 */
[----:B------:R-:W-:-:S05]  /*0310*/  FFMA R7, R8, R13, R7 ;  /* 0x0000000d08077223 */ /* 0x000fca0000000007 */
[----:B------:R-:W-:-:S04]  /*0320*/  FSETP.GEU.AND P0, PT, R7, RZ, PT ;  /* 0x000000ff0700720b */ /* 0x000fc80003f0e000 */
[----:B------:R-:W-:-:S05]  /*0330*/  FSEL R7, R7, RZ, P0 ;  /* 0x000000ff07077208 */ /* 0x000fca0000000000 */
[----:B---3--:R-:W-:Y:S01]  /*0340*/  FADD R7, R10, R7 ;  /* 0x000000070a077221 */ /* 0x008fe20000000000 */
[----:B0-----:R-:W-:-:S04]  /*0350*/  IMAD.WIDE R4, R0, 0x4, R4 ;  /* 0x0000000400047825 */ /* 0x001fc800078e0204 */
[----:B------:R-:W-:Y:S01]  /*0360*/  FMUL R7, R7, 0.5 ;  /* 0x3f00000007077820 */ /* 0x000fe20000400000 */
[----:B------:R-:W-:Y:S04]  /*0370*/  STG.E desc[UR4][R2.64], R12 ;  /* 0x0000000c02007986 */ /* 0x000fe8000c101904 */
[----:B------:R-:W-:Y:S01]  /*0380*/  STG.E desc[UR4][R4.64], R7 ;  /* 0x0000000704007986 */ /* 0x000fe2000c101904 */
[----:B------:R-:W-:Y:S05]  /*0390*/  EXIT ;  /* 0x000000000000794d */ /* 0x000fea0003800000 */
.L_x_0:
[----:B------:R-:W-:-:S00]  /*03a0*/  BRA `(.L_x_0) ;  /* 0xfffffffc00fc7947 */ /* 0x000fc0000383ffff */
[----:B------:R-:W-:-:S00]  /*03b0*/  NOP ;  /* 0x0000000000007918 */ /* 0x000fc00000000000 */
        /* <DEDUP_REMOVED lines=12> */
.L_x_1:


//--------------------- .nv.global.init           --------------------------
	.section	.nv.global.init,"aw",@progbits
.nv.global.init:
	.type		_$_str,@object
	.size		_$_str,(_$_str_$_2 - _$_str)
_$_str:
        /*0000*/ 	.byte	0x5f, 0x5f, 0x43, 0x55, 0x44, 0x41, 0x5f, 0x46, 0x54, 0x5a, 0x00
	.type		_$_str_$_2,@object
	.size		_$_str_$_2,(.L_1 - _$_str_$_2)
_$_str_$_2:
        /*000b*/ 	.byte	0x5f, 0x5f, 0x43, 0x55, 0x44, 0x41, 0x5f, 0x50, 0x52, 0x45, 0x43, 0x5f, 0x53, 0x51, 0x52, 0x54
        /*001b*/ 	.byte	0x00
.L_1:


//--------------------- .nv.constant0.triton_poi_fused__native_batch_norm_legit_no_training_add_convolution_div_relu_18 --------------------------
	.section	.nv.constant0.triton_poi_fused__native_batch_norm_legit_no_training_add_convolution_div_relu_18,"a",@progbits
	.sectionflags	@""
	.align	4
.nv.constant0.triton_poi_fused__native_batch_norm_legit_no_training_add_convolution_div_relu_18:
	.zero		596
